//
// Generated by NVIDIA NVVM Compiler
//
// Compiler Build ID: CL-36424714
// Cuda compilation tools, release 13.0, V13.0.88
// Based on NVVM 20.0.0
//

.version 9.0
.target sm_100
.address_size 64

	// .globl	_Z3kmpPcS_Piiiii

.visible .entry _Z3kmpPcS_Piiiii(
	.param .u64 .ptr .align 1 _Z3kmpPcS_Piiiii_param_0,
	.param .u64 .ptr .align 1 _Z3kmpPcS_Piiiii_param_1,
	.param .u64 .ptr .align 1 _Z3kmpPcS_Piiiii_param_2,
	.param .u32 _Z3kmpPcS_Piiiii_param_3,
	.param .u32 _Z3kmpPcS_Piiiii_param_4,
	.param .u32 _Z3kmpPcS_Piiiii_param_5,
	.param .u32 _Z3kmpPcS_Piiiii_param_6
)
{
	.reg .pred 	%p<22>;
	.reg .b16 	%rs<11>;
	.reg .b32 	%r<93>;
	.reg .b64 	%rd<36>;

	ld.param.u64 	%rd6, [_Z3kmpPcS_Piiiii_param_0];
	ld.param.u64 	%rd7, [_Z3kmpPcS_Piiiii_param_1];
	ld.param.u64 	%rd8, [_Z3kmpPcS_Piiiii_param_2];
	ld.param.u32 	%r40, [_Z3kmpPcS_Piiiii_param_3];
	ld.param.u32 	%r76, [_Z3kmpPcS_Piiiii_param_4];
	ld.param.u32 	%r42, [_Z3kmpPcS_Piiiii_param_5];
	ld.param.u32 	%r43, [_Z3kmpPcS_Piiiii_param_6];
	cvta.to.global.u64 	%rd1, %rd6;
	cvta.to.global.u64 	%rd2, %rd7;
	cvta.to.global.u64 	%rd3, %rd8;
	mov.u32 	%r44, %tid.x;
	div.s32 	%r1, %r43, %r42;
	mul.lo.s32 	%r87, %r1, %r44;
	add.s32 	%r45, %r42, -1;
	setp.eq.s32 	%p1, %r44, %r45;
	@%p1 bra 	$L__BB0_2;
	add.s32 	%r46, %r87, %r1;
	mul.wide.s32 	%rd9, %r46, 4;
	add.s64 	%rd10, %rd3, %rd9;
	ld.global.u32 	%r76, [%rd10];
$L__BB0_2:
	mul.wide.s32 	%rd11, %r87, 4;
	add.s64 	%rd12, %rd3, %rd11;
	ld.global.u32 	%r85, [%rd12];
	setp.ge.s32 	%p2, %r85, %r76;
	@%p2 bra 	$L__BB0_19;
	sub.s32 	%r6, %r76, %r85;
	and.b32  	%r7, %r6, 3;
	sub.s32 	%r48, %r85, %r76;
	setp.gt.u32 	%p3, %r48, -4;
	mov.b32 	%r79, 0;
	@%p3 bra 	$L__BB0_14;
	add.s64 	%rd4, %rd2, 1;
	and.b32  	%r50, %r6, -4;
	neg.s32 	%r77, %r50;
	mov.b32 	%r79, 0;
$L__BB0_5:
	cvt.s64.s32 	%rd13, %r85;
	add.s64 	%rd5, %rd4, %rd13;
	ld.global.u8 	%rs1, [%rd5+-1];
	setp.eq.s16 	%p4, %rs1, 42;
	selp.u32 	%r51, 1, 0, %p4;
	add.s32 	%r13, %r87, %r51;
	selp.b32 	%r52, 0, %r79, %p4;
	cvt.s64.s32 	%rd14, %r52;
	add.s64 	%rd15, %rd1, %rd14;
	ld.global.u8 	%rs2, [%rd15];
	setp.eq.s16 	%p5, %rs1, %rs2;
	add.s32 	%r53, %r52, 1;
	selp.b32 	%r81, %r53, 0, %p5;
	setp.ne.s32 	%p6, %r81, %r40;
	@%p6 bra 	$L__BB0_7;
	mul.wide.s32 	%rd16, %r13, 4;
	add.s64 	%rd17, %rd3, %rd16;
	mov.b32 	%r55, -1;
	st.global.u32 	[%rd17], %r55;
	mov.b32 	%r81, 0;
$L__BB0_7:
	ld.global.u8 	%rs3, [%rd5];
	setp.eq.s16 	%p7, %rs3, 42;
	selp.u32 	%r56, 1, 0, %p7;
	add.s32 	%r16, %r13, %r56;
	selp.b32 	%r57, 0, %r81, %p7;
	cvt.s64.s32 	%rd18, %r57;
	add.s64 	%rd19, %rd1, %rd18;
	ld.global.u8 	%rs4, [%rd19];
	setp.eq.s16 	%p8, %rs3, %rs4;
	add.s32 	%r58, %r57, 1;
	selp.b32 	%r82, %r58, 0, %p8;
	setp.ne.s32 	%p9, %r82, %r40;
	@%p9 bra 	$L__BB0_9;
	mul.wide.s32 	%rd20, %r16, 4;
	add.s64 	%rd21, %rd3, %rd20;
	mov.b32 	%r60, -1;
	st.global.u32 	[%rd21], %r60;
	mov.b32 	%r82, 0;
$L__BB0_9:
	ld.global.u8 	%rs5, [%rd5+1];
	setp.eq.s16 	%p10, %rs5, 42;
	selp.u32 	%r61, 1, 0, %p10;
	add.s32 	%r19, %r16, %r61;
	selp.b32 	%r62, 0, %r82, %p10;
	cvt.s64.s32 	%rd22, %r62;
	add.s64 	%rd23, %rd1, %rd22;
	ld.global.u8 	%rs6, [%rd23];
	setp.eq.s16 	%p11, %rs5, %rs6;
	add.s32 	%r63, %r62, 1;
	selp.b32 	%r83, %r63, 0, %p11;
	setp.ne.s32 	%p12, %r83, %r40;
	@%p12 bra 	$L__BB0_11;
	mul.wide.s32 	%rd24, %r19, 4;
	add.s64 	%rd25, %rd3, %rd24;
	mov.b32 	%r65, -1;
	st.global.u32 	[%rd25], %r65;
	mov.b32 	%r83, 0;
$L__BB0_11:
	ld.global.u8 	%rs7, [%rd5+2];
	setp.eq.s16 	%p13, %rs7, 42;
	selp.u32 	%r66, 1, 0, %p13;
	add.s32 	%r87, %r19, %r66;
	selp.b32 	%r67, 0, %r83, %p13;
	cvt.s64.s32 	%rd26, %r67;
	add.s64 	%rd27, %rd1, %rd26;
	ld.global.u8 	%rs8, [%rd27];
	setp.eq.s16 	%p14, %rs7, %rs8;
	add.s32 	%r68, %r67, 1;
	selp.b32 	%r79, %r68, 0, %p14;
	setp.ne.s32 	%p15, %r79, %r40;
	@%p15 bra 	$L__BB0_13;
	mul.wide.s32 	%rd28, %r87, 4;
	add.s64 	%rd29, %rd3, %rd28;
	mov.b32 	%r70, -1;
	st.global.u32 	[%rd29], %r70;
	mov.b32 	%r79, 0;
$L__BB0_13:
	add.s32 	%r85, %r85, 4;
	add.s32 	%r77, %r77, 4;
	setp.ne.s32 	%p16, %r77, 0;
	@%p16 bra 	$L__BB0_5;
$L__BB0_14:
	setp.eq.s32 	%p17, %r7, 0;
	@%p17 bra 	$L__BB0_19;
	neg.s32 	%r88, %r7;
$L__BB0_16:
	.pragma "nounroll";
	cvt.s64.s32 	%rd30, %r85;
	add.s64 	%rd31, %rd2, %rd30;
	ld.global.u8 	%rs9, [%rd31];
	setp.eq.s16 	%p18, %rs9, 42;
	selp.u32 	%r71, 1, 0, %p18;
	add.s32 	%r87, %r87, %r71;
	selp.b32 	%r72, 0, %r79, %p18;
	cvt.s64.s32 	%rd32, %r72;
	add.s64 	%rd33, %rd1, %rd32;
	ld.global.u8 	%rs10, [%rd33];
	setp.eq.s16 	%p19, %rs9, %rs10;
	add.s32 	%r73, %r72, 1;
	selp.b32 	%r79, %r73, 0, %p19;
	setp.ne.s32 	%p20, %r79, %r40;
	@%p20 bra 	$L__BB0_18;
	mul.wide.s32 	%rd34, %r87, 4;
	add.s64 	%rd35, %rd3, %rd34;
	mov.b32 	%r75, -1;
	st.global.u32 	[%rd35], %r75;
	mov.b32 	%r79, 0;
$L__BB0_18:
	add.s32 	%r85, %r85, 1;
	add.s32 	%r88, %r88, 1;
	setp.ne.s32 	%p21, %r88, 0;
	@%p21 bra 	$L__BB0_16;
$L__BB0_19:
	ret;

}


// ===== COMPILED SASS (sm_100) =====

	.target	sm_100

	.elftype	@"ET_EXEC"


//--------------------- .note.nv.tkinfo           --------------------------
	.section	.note.nv.tkinfo,"",@"SHT_NOTE"
	.sectionflags	@"SHF_NOTE_NV_TKINFO"
	.tkinfo
        /*0018*/ 	.word	0x00000002
        /*0030*/ 	.string	""
        /*0030*/ 	.string	"ptxas"
        /*0030*/ 	.string	"Cuda compilation tools, release 13.0, V13.0.88"
        /*0030*/ 	.string	"Build cuda_13.0.r13.0/compiler.36424714_0"
        /*0030*/ 	.string	"-arch sm_100 -m 64 "



//--------------------- .note.nv.cuinfo           --------------------------
	.section	.note.nv.cuinfo,"",@"SHT_NOTE"
	.sectionflags	@"SHF_NOTE_NV_CUINFO"
        /*0018*/ 	.short	0x0002
        /*001a*/ 	.short	0x0064
        /*001c*/ 	.short	0x0082
	.zero		2


//--------------------- .nv.info                  --------------------------
	.section	.nv.info,"",@"SHT_CUDA_INFO"
	.align	4


	//----- nvinfo : EIATTR_REGCOUNT
	.align		4
        /*0000*/ 	.byte	0x04, 0x2f
        /*0002*/ 	.short	(.L_1 - .L_0)
	.align		4
.L_0:
        /*0004*/ 	.word	index@(_Z3kmpPcS_Piiiii)
        /*0008*/ 	.word	0x00000012


	//----- nvinfo : EIATTR_FRAME_SIZE
	.align		4
.L_1:
        /*000c*/ 	.byte	0x04, 0x11
        /*000e*/ 	.short	(.L_3 - .L_2)
	.align		4
.L_2:
        /*0010*/ 	.word	index@(_Z3kmpPcS_Piiiii)
        /*0014*/ 	.word	0x00000000


	//----- nvinfo : EIATTR_MIN_STACK_SIZE
	.align		4
.L_3:
        /*0018*/ 	.byte	0x04, 0x12
        /*001a*/ 	.short	(.L_5 - .L_4)
	.align		4
.L_4:
        /*001c*/ 	.word	index@(_Z3kmpPcS_Piiiii)
        /*0020*/ 	.word	0x00000000
.L_5:


//--------------------- .nv.compat                --------------------------
	.section	.nv.compat,"",@"SHT_CUDA_COMPAT_INFO"
	.align	4
        /*0000*/ 	.byte	0x02, 0x09, 0x00, 0x00, 0x02, 0x02, 0x01, 0x00, 0x02, 0x05, 0x05, 0x00, 0x03, 0x07, 0x01, 0x01
        /*0010*/ 	.byte	0x02, 0x03, 0x00, 0x00, 0x02, 0x06, 0x01, 0x00, 0x04, 0x0b, 0x08, 0x00, 0x09, 0x00, 0x00, 0x00
        /*0020*/ 	.byte	0x00, 0x00, 0x00, 0x00


//--------------------- .nv.info._Z3kmpPcS_Piiiii --------------------------
	.section	.nv.info._Z3kmpPcS_Piiiii,"",@"SHT_CUDA_INFO"
	.sectionflags	@""
	.align	4


	//----- nvinfo : EIATTR_CUDA_API_VERSION
	.align		4
        /*0000*/ 	.byte	0x04, 0x37
        /*0002*/ 	.short	(.L_7 - .L_6)
.L_6:
        /*0004*/ 	.word	0x00000082


	//----- nvinfo : EIATTR_KPARAM_INFO
	.align		4
.L_7:
        /*0008*/ 	.byte	0x04, 0x17
        /*000a*/ 	.short	(.L_9 - .L_8)
.L_8:
        /*000c*/ 	.word	0x00000000
        /*0010*/ 	.short	0x0006
        /*0012*/ 	.short	0x0024
        /*0014*/ 	.byte	0x00, 0xf0, 0x11, 0x00


	//----- nvinfo : EIATTR_KPARAM_INFO
	.align		4
.L_9:
        /*0018*/ 	.byte	0x04, 0x17
        /*001a*/ 	.short	(.L_11 - .L_10)
.L_10:
        /*001c*/ 	.word	0x00000000
        /*0020*/ 	.short	0x0005
        /*0022*/ 	.short	0x0020
        /*0024*/ 	.byte	0x00, 0xf0, 0x11, 0x00


	//----- nvinfo : EIATTR_KPARAM_INFO
	.align		4
.L_11:
        /*0028*/ 	.byte	0x04, 0x17
        /*002a*/ 	.short	(.L_13 - .L_12)
.L_12:
        /*002c*/ 	.word	0x00000000
        /*0030*/ 	.short	0x0004
        /*0032*/ 	.short	0x001c
        /*0034*/ 	.byte	0x00, 0xf0, 0x11, 0x00


	//----- nvinfo : EIATTR_KPARAM_INFO
	.align		4
.L_13:
        /*0038*/ 	.byte	0x04, 0x17
        /*003a*/ 	.short	(.L_15 - .L_14)
.L_14:
        /*003c*/ 	.word	0x00000000
        /*0040*/ 	.short	0x0003
        /*0042*/ 	.short	0x0018
        /*0044*/ 	.byte	0x00, 0xf0, 0x11, 0x00


	//----- nvinfo : EIATTR_KPARAM_INFO
	.align		4
.L_15:
        /*0048*/ 	.byte	0x04, 0x17
        /*004a*/ 	.short	(.L_17 - .L_16)
.L_16:
        /*004c*/ 	.word	0x00000000
        /*0050*/ 	.short	0x0002
        /*0052*/ 	.short	0x0010
        /*0054*/ 	.byte	0x00, 0xf5, 0x21, 0x00


	//----- nvinfo : EIATTR_KPARAM_INFO
	.align		4
.L_17:
        /*0058*/ 	.byte	0x04, 0x17
        /*005a*/ 	.short	(.L_19 - .L_18)
.L_18:
        /*005c*/ 	.word	0x00000000
        /*0060*/ 	.short	0x0001
        /*0062*/ 	.short	0x0008
        /*0064*/ 	.byte	0x00, 0xf5, 0x21, 0x00


	//----- nvinfo : EIATTR_KPARAM_INFO
	.align		4
.L_19:
        /*0068*/ 	.byte	0x04, 0x17
        /*006a*/ 	.short	(.L_21 - .L_20)
.L_20:
        /*006c*/ 	.word	0x00000000
        /*0070*/ 	.short	0x0000
        /*0072*/ 	.short	0x0000
        /*0074*/ 	.byte	0x00, 0xf5, 0x21, 0x00


	//----- nvinfo : EIATTR_SPARSE_MMA_MASK
	.align		4
.L_21:
        /*0078*/ 	.byte	0x03, 0x50
        /*007a*/ 	.short	0x0000


	//----- nvinfo : EIATTR_MAXREG_COUNT
	.align		4
        /*007c*/ 	.byte	0x03, 0x1b
        /*007e*/ 	.short	0x00ff


	//----- nvinfo : EIATTR_MERCURY_ISA_VERSION
	.align		4
        /*0080*/ 	.byte	0x03, 0x5f
        /*0082*/ 	.short	0x0101


	//----- nvinfo : EIATTR_VRC_CTA_INIT_COUNT
	.align		4
        /*0084*/ 	.byte	0x02, 0x4a
	.zero		1
	.zero		1


	//----- nvinfo : EIATTR_EXIT_INSTR_OFFSETS
	.align		4
        /*0088*/ 	.byte	0x04, 0x1c
        /*008a*/ 	.short	(.L_23 - .L_22)


	//   ....[0]....
.L_22:
        /*008c*/ 	.word	0x00000270


	//   ....[1]....
        /*0090*/ 	.word	0x00000800


	//   ....[2]....
        /*0094*/ 	.word	0x000009c0


	//----- nvinfo : EIATTR_CRS_STACK_SIZE
	.align		4
.L_23:
        /*0098*/ 	.byte	0x04, 0x1e
        /*009a*/ 	.short	(.L_25 - .L_24)
.L_24:
        /*009c*/ 	.word	0x00000000


	//----- nvinfo : EIATTR_CBANK_PARAM_SIZE
	.align		4
.L_25:
        /*00a0*/ 	.byte	0x03, 0x19
        /*00a2*/ 	.short	0x0028


	//----- nvinfo : EIATTR_PARAM_CBANK
	.align		4
        /*00a4*/ 	.byte	0x04, 0x0a
        /*00a6*/ 	.short	(.L_27 - .L_26)
	.align		4
.L_26:
        /*00a8*/ 	.word	index@(.nv.constant0._Z3kmpPcS_Piiiii)
        /*00ac*/ 	.short	0x0380
        /*00ae*/ 	.short	0x0028


	//----- nvinfo : EIATTR_SW_WAR
	.align		4
.L_27:
        /*00b0*/ 	.byte	0x04, 0x36
        /*00b2*/ 	.short	(.L_29 - .L_28)
.L_28:
        /*00b4*/ 	.word	0x00000008
.L_29:


//--------------------- .nv.callgraph             --------------------------
	.section	.nv.callgraph,"",@"SHT_CUDA_CALLGRAPH"
	.align	4
	.sectionentsize	8
	.align		4
        /*0000*/ 	.word	0x00000000
	.align		4
        /*0004*/ 	.word	0xffffffff
	.align		4
        /*0008*/ 	.word	0x00000000
	.align		4
        /*000c*/ 	.word	0xfffffffe
	.align		4
        /*0010*/ 	.word	0x00000000
	.align		4
        /*0014*/ 	.word	0xfffffffd
	.align		4
        /*0018*/ 	.word	0x00000000
	.align		4
        /*001c*/ 	.word	0xfffffffc


//--------------------- .text._Z3kmpPcS_Piiiii    --------------------------
	.section	.text._Z3kmpPcS_Piiiii,"ax",@progbits
	.align	128
        .global         _Z3kmpPcS_Piiiii
        .type           _Z3kmpPcS_Piiiii,@function
        .size           _Z3kmpPcS_Piiiii,(.L_x_5 - _Z3kmpPcS_Piiiii)
        .other          _Z3kmpPcS_Piiiii,@"STO_CUDA_ENTRY STV_DEFAULT"
_Z3kmpPcS_Piiiii:
.text._Z3kmpPcS_Piiiii:
[----:B------:R-:W-:Y:S08]  /*0000*/  LDC R1, c[0x0][0x37c] ;  /* 0x0000df00ff017b82 */ /* 0x000ff00000000800 */
[----:B------:R-:W0:Y:S01]  /*0010*/  LDC.64 R2, c[0x0][0x3a0] ;  /* 0x0000e800ff027b82 */ /* 0x000e220000000a00 */
[----:B------:R-:W1:Y:S01]  /*0020*/  LDCU UR6, c[0x0][0x39c] ;  /* 0x00007380ff0677ac */ /* 0x000e620008000800 */
[----:B------:R-:W2:Y:S01]  /*0030*/  LDCU.64 UR4, c[0x0][0x358] ;  /* 0x00006b00ff0477ac */ /* 0x000ea20008000a00 */
[----:B0-----:R-:W-:-:S04]  /*0040*/  IABS R7, R2 ;  /* 0x0000000200077213 */ /* 0x001fc80000000000 */
[----:B------:R-:W0:Y:S08]  /*0050*/  I2F.RP R0, R7 ;  /* 0x0000000700007306 */ /* 0x000e300000209400 */
[----:B0-----:R-:W0:Y:S02]  /*0060*/  MUFU.RCP R0, R0 ;  /* 0x0000000000007308 */ /* 0x001e240000001000 */
[----:B0-----:R-:W-:-:S06]  /*0070*/  VIADD R4, R0, 0xffffffe ;  /* 0x0ffffffe00047836 */ /* 0x001fcc0000000000 */
[----:B------:R0:W3:Y:S02]  /*0080*/  F2I.FTZ.U32.TRUNC.NTZ R5, R4 ;  /* 0x0000000400057305 */ /* 0x0000e4000021f000 */
[----:B0-----:R-:W-:Y:S02]  /*0090*/  IMAD.MOV.U32 R4, RZ, RZ, RZ ;  /* 0x000000ffff047224 */ /* 0x001fe400078e00ff */
[----:B---3--:R-:W-:-:S04]  /*00a0*/  IMAD.MOV R6, RZ, RZ, -R5 ;  /* 0x000000ffff067224 */ /* 0x008fc800078e0a05 */
[----:B------:R-:W-:Y:S01]  /*00b0*/  IMAD R9, R6, R7, RZ ;  /* 0x0000000706097224 */ /* 0x000fe200078e02ff */
[----:B------:R-:W-:Y:S02]  /*00c0*/  IABS R6, R3 ;  /* 0x0000000300067213 */ /* 0x000fe40000000000 */
[----:B------:R-:W-:Y:S01]  /*00d0*/  LOP3.LUT R3, R3, R2, RZ, 0x3c, !PT ;  /* 0x0000000203037212 */ /* 0x000fe200078e3cff */
[----:B------:R-:W-:Y:S02]  /*00e0*/  IMAD.HI.U32 R5, R5, R9, R4 ;  /* 0x0000000905057227 */ /* 0x000fe400078e0004 */
[----:B------:R-:W0:Y:S01]  /*00f0*/  S2R R9, SR_TID.X ;  /* 0x0000000000097919 */ /* 0x000e220000002100 */
[----:B------:R-:W-:-:S03]  /*0100*/  ISETP.GE.AND P1, PT, R3, RZ, PT ;  /* 0x000000ff0300720c */ /* 0x000fc60003f26270 */
[----:B------:R-:W-:-:S04]  /*0110*/  IMAD.HI.U32 R5, R5, R6, RZ ;  /* 0x0000000605057227 */ /* 0x000fc800078e00ff */
[----:B------:R-:W-:-:S04]  /*0120*/  IMAD.MOV R0, RZ, RZ, -R5 ;  /* 0x000000ffff007224 */ /* 0x000fc800078e0a05 */
[----:B------:R-:W-:-:S05]  /*0130*/  IMAD R0, R7, R0, R6 ;  /* 0x0000000007007224 */ /* 0x000fca00078e0206 */
[----:B------:R-:W-:-:S13]  /*0140*/  ISETP.GT.U32.AND P2, PT, R7, R0, PT ;  /* 0x000000000700720c */ /* 0x000fda0003f44070 */
[----:B------:R-:W-:Y:S02]  /*0150*/  @!P2 IMAD.IADD R0, R0, 0x1, -R7 ;  /* 0x000000010000a824 */ /* 0x000fe400078e0a07 */
[----:B------:R-:W-:Y:S01]  /*0160*/  @!P2 VIADD R5, R5, 0x1 ;  /* 0x000000010505a836 */ /* 0x000fe20000000000 */
[----:B------:R-:W-:Y:S02]  /*0170*/  ISETP.NE.AND P2, PT, R2, RZ, PT ;  /* 0x000000ff0200720c */ /* 0x000fe40003f45270 */
[----:B------:R-:W-:Y:S01]  /*0180*/  ISETP.GE.U32.AND P0, PT, R0, R7, PT ;  /* 0x000000070000720c */ /* 0x000fe20003f06070 */
[----:B------:R-:W-:Y:S01]  /*0190*/  VIADD R0, R2, 0xffffffff ;  /* 0xffffffff02007836 */ /* 0x000fe20000000000 */
[----:B------:R-:W3:Y:S11]  /*01a0*/  LDC.64 R6, c[0x0][0x390] ;  /* 0x0000e400ff067b82 */ /* 0x000ef60000000a00 */
[----:B------:R-:W-:Y:S01]  /*01b0*/  @P0 VIADD R5, R5, 0x1 ;  /* 0x0000000105050836 */ /* 0x000fe20000000000 */
[----:B0-----:R-:W-:-:S03]  /*01c0*/  ISETP.NE.AND P0, PT, R9, R0, PT ;  /* 0x000000000900720c */ /* 0x001fc60003f05270 */
[----:B------:R-:W-:Y:S01]  /*01d0*/  @!P1 IMAD.MOV R5, RZ, RZ, -R5 ;  /* 0x000000ffff059224 */ /* 0x000fe200078e0a05 */
[----:B------:R-:W-:-:S05]  /*01e0*/  @!P2 LOP3.LUT R5, RZ, R2, RZ, 0x33, !PT ;  /* 0x00000002ff05a212 */ /* 0x000fca00078e33ff */
[----:B------:R-:W-:-:S04]  /*01f0*/  IMAD R4, R5, R9, RZ ;  /* 0x0000000905047224 */ /* 0x000fc800078e02ff */
[----:B------:R-:W-:Y:S02]  /*0200*/  @P0 IMAD.IADD R3, R5, 0x1, R4 ;  /* 0x0000000105030824 */ /* 0x000fe400078e0204 */
[----:B-1----:R-:W-:Y:S02]  /*0210*/  IMAD.U32 R5, RZ, RZ, UR6 ;  /* 0x00000006ff057e24 */ /* 0x002fe4000f8e00ff */
[----:B---3--:R-:W-:-:S04]  /*0220*/  @P0 IMAD.WIDE R2, R3, 0x4, R6 ;  /* 0x0000000403020825 */ /* 0x008fc800078e0206 */
[----:B------:R-:W-:Y:S01]  /*0230*/  IMAD.WIDE R6, R4, 0x4, R6 ;  /* 0x0000000404067825 */ /* 0x000fe200078e0206 */
[----:B--2---:R-:W2:Y:S04]  /*0240*/  @P0 LDG.E R5, desc[UR4][R2.64] ;  /* 0x0000000402050981 */ /* 0x004ea8000c1e1900 */
[----:B------:R-:W2:Y:S02]  /*0250*/  LDG.E R0, desc[UR4][R6.64] ;  /* 0x0000000406007981 */ /* 0x000ea4000c1e1900 */
[----:B--2---:R-:W-:-:S13]  /*0260*/  ISETP.GE.AND P0, PT, R0, R5, PT ;  /* 0x000000050000720c */ /* 0x004fda0003f06270 */
[----:B------:R-:W-:Y:S05]  /*0270*/  @P0 EXIT ;  /* 0x000000000000094d */ /* 0x000fea0003800000 */
[----:B------:R-:W-:Y:S01]  /*0280*/  IMAD.IADD R3, R5, 0x1, -R0 ;  /* 0x0000000105037824 */ /* 0x000fe200078e0a00 */
[----:B------:R-:W0:Y:S01]  /*0290*/  LDCU UR6, c[0x0][0x398] ;  /* 0x00007300ff0677ac */ /* 0x000e220008000800 */
[----:B------:R-:W-:Y:S01]  /*02a0*/  IMAD.IADD R5, R0, 0x1, -R5 ;  /* 0x0000000100057824 */ /* 0x000fe200078e0a05 */
[----:B------:R-:W-:Y:S01]  /*02b0*/  BSSY.RECONVERGENT B0, `(.L_x_0) ;  /* 0x0000054000007945 */ /* 0x000fe20003800200 */
[----:B------:R-:W-:Y:S01]  /*02c0*/  IMAD.MOV.U32 R10, RZ, RZ, RZ ;  /* 0x000000ffff0a7224 */ /* 0x000fe200078e00ff */
[----:B------:R-:W-:Y:S01]  /*02d0*/  LOP3.LUT R2, R3, 0x3, RZ, 0xc0, !PT ;  /* 0x0000000303027812 */ /* 0x000fe200078ec0ff */
[----:B------:R-:W1:Y:S01]  /*02e0*/  LDCU.128 UR8, c[0x0][0x380] ;  /* 0x00007000ff0877ac */ /* 0x000e620008000c00 */
[----:B------:R-:W-:Y:S02]  /*02f0*/  ISETP.GT.U32.AND P1, PT, R5, -0x4, PT ;  /* 0xfffffffc0500780c */ /* 0x000fe40003f24070 */
[----:B------:R-:W-:-:S11]  /*0300*/  ISETP.NE.AND P0, PT, R2, RZ, PT ;  /* 0x000000ff0200720c */ /* 0x000fd60003f05270 */
[----:B0-----:R-:W-:Y:S05]  /*0310*/  @P1 BRA `(.L_x_1) ;  /* 0x0000000400341947 */ /* 0x001fea0003800000 */
[----:B------:R-:W-:Y:S01]  /*0320*/  LOP3.LUT R3, R3, 0xfffffffc, RZ, 0xc0, !PT ;  /* 0xfffffffc03037812 */ /* 0x000fe200078ec0ff */
[----:B------:R-:W-:-:S03]  /*0330*/  IMAD.MOV.U32 R10, RZ, RZ, RZ ;  /* 0x000000ffff0a7224 */ /* 0x000fc600078e00ff */
[----:B------:R-:W-:-:S07]  /*0340*/  IADD3 R3, PT, PT, -R3, RZ, RZ ;  /* 0x000000ff03037210 */ /* 0x000fce0007ffe1ff */
.L_x_2:
[----:B01----:R-:W-:-:S04]  /*0350*/  IADD3.X R6, P1, PT, R0, UR10, RZ, PT, !PT ;  /* 0x0000000a00067c10 */ /* 0x003fc8000bf3e4ff */
[----:B------:R-:W-:-:S05]  /*0360*/  LEA.HI.X.SX32 R7, R0, UR11, 0x1, P1 ;  /* 0x0000000b00077c11 */ /* 0x000fca00088f0eff */
[----:B------:R-:W2:Y:S02]  /*0370*/  LDG.E.U8 R5, desc[UR4][R6.64+-0x1] ;  /* 0xffffff0406057981 */ /* 0x000ea4000c1e1100 */
[----:B--2---:R-:W-:-:S04]  /*0380*/  ISETP.NE.AND P1, PT, R5, 0x2a, PT ;  /* 0x0000002a0500780c */ /* 0x004fc80003f25270 */
[----:B------:R-:W-:-:S04]  /*0390*/  SEL R10, R10, RZ, P1 ;  /* 0x000000ff0a0a7207 */ /* 0x000fc80000800000 */
[----:B------:R-:W-:-:S04]  /*03a0*/  IADD3 R8, P2, PT, R10, UR8, RZ ;  /* 0x000000080a087c10 */ /* 0x000fc8000ff5e0ff */
[----:B------:R-:W-:-:S05]  /*03b0*/  LEA.HI.X.SX32 R9, R10, UR9, 0x1, P2 ;  /* 0x000000090a097c11 */ /* 0x000fca00090f0eff */
[----:B------:R-:W2:Y:S01]  /*03c0*/  LDG.E.U8 R8, desc[UR4][R8.64] ;  /* 0x0000000408087981 */ /* 0x000ea2000c1e1100 */
[----:B------:R-:W-:Y:S02]  /*03d0*/  VIADD R10, R10, 0x1 ;  /* 0x000000010a0a7836 */ /* 0x000fe40000000000 */
[----:B------:R-:W-:Y:S02]  /*03e0*/  VIADD R13, R4, 0x1 ;  /* 0x00000001040d7836 */ /* 0x000fe40000000000 */
[----:B------:R-:W-:Y:S01]  /*03f0*/  @P1 IMAD.MOV R13, RZ, RZ, R4 ;  /* 0x000000ffff0d1224 */ /* 0x000fe200078e0204 */
[----:B--2---:R-:W-:-:S04]  /*0400*/  ISETP.NE.AND P2, PT, R5, R8, PT ;  /* 0x000000080500720c */ /* 0x004fc80003f45270 */
[----:B------:R-:W-:-:S04]  /*0410*/  SEL R12, R10, RZ, !P2 ;  /* 0x000000ff0a0c7207 */ /* 0x000fc80005000000 */
[----:B------:R-:W-:-:S13]  /*0420*/  ISETP.NE.AND P2, PT, R12, UR6, PT ;  /* 0x000000060c007c0c */ /* 0x000fda000bf45270 */
[----:B------:R-:W0:Y:S01]  /*0430*/  @!P2 LDC.64 R10, c[0x0][0x390] ;  /* 0x0000e400ff0aab82 */ /* 0x000e220000000a00 */
[----:B------:R-:W-:Y:S02]  /*0440*/  @!P2 IMAD.MOV.U32 R15, RZ, RZ, -0x1 ;  /* 0xffffffffff0fa424 */ /* 0x000fe400078e00ff */
[----:B0-----:R-:W-:-:S05]  /*0450*/  @!P2 IMAD.WIDE R4, R13, 0x4, R10 ;  /* 0x000000040d04a825 */ /* 0x001fca00078e020a */
[----:B------:R0:W-:Y:S04]  /*0460*/  @!P2 STG.E desc[UR4][R4.64], R15 ;  /* 0x0000000f0400a986 */ /* 0x0001e8000c101904 */
[----:B------:R-:W2:Y:S01]  /*0470*/  LDG.E.U8 R10, desc[UR4][R6.64] ;  /* 0x00000004060a7981 */ /* 0x000ea2000c1e1100 */
[----:B------:R-:W-:Y:S01]  /*0480*/  @!P2 IMAD.MOV.U32 R12, RZ, RZ, RZ ;  /* 0x000000ffff0ca224 */ /* 0x000fe200078e00ff */
[----:B--2---:R-:W-:-:S04]  /*0490*/  ISETP.NE.AND P1, PT, R10, 0x2a, PT ;  /* 0x0000002a0a00780c */ /* 0x004fc80003f25270 */
[----:B------:R-:W-:-:S04]  /*04a0*/  SEL R12, R12, RZ, P1 ;  /* 0x000000ff0c0c7207 */ /* 0x000fc80000800000 */
[----:B------:R-:W-:-:S04]  /*04b0*/  IADD3 R8, P2, PT, R12, UR8, RZ ;  /* 0x000000080c087c10 */ /* 0x000fc8000ff5e0ff */
[----:B------:R-:W-:-:S06]  /*04c0*/  LEA.HI.X.SX32 R9, R12, UR9, 0x1, P2 ;  /* 0x000000090c097c11 */ /* 0x000fcc00090f0eff */
[----:B------:R-:W2:Y:S01]  /*04d0*/  LDG.E.U8 R9, desc[UR4][R8.64] ;  /* 0x0000000408097981 */ /* 0x000ea2000c1e1100 */
[----:B------:R-:W-:Y:S02]  /*04e0*/  VIADD R12, R12, 0x1 ;  /* 0x000000010c0c7836 */ /* 0x000fe40000000000 */
[----:B------:R-:W-:Y:S02]  /*04f0*/  VIADD R11, R13, 0x1 ;  /* 0x000000010d0b7836 */ /* 0x000fe40000000000 */
[----:B------:R-:W-:Y:S01]  /*0500*/  @P1 IMAD.MOV R11, RZ, RZ, R13 ;  /* 0x000000ffff0b1224 */ /* 0x000fe200078e020d */
[----:B--2---:R-:W-:-:S04]  /*0510*/  ISETP.NE.AND P2, PT, R10, R9, PT ;  /* 0x000000090a00720c */ /* 0x004fc80003f45270 */
[----:B------:R-:W-:-:S04]  /*0520*/  SEL R12, R12, RZ, !P2 ;  /* 0x000000ff0c0c7207 */ /* 0x000fc80005000000 */
[----:B------:R-:W-:-:S13]  /*0530*/  ISETP.NE.AND P2, PT, R12, UR6, PT ;  /* 0x000000060c007c0c */ /* 0x000fda000bf45270 */
[----:B0-----:R-:W0:Y:S01]  /*0540*/  @!P2 LDC.64 R4, c[0x0][0x390] ;  /* 0x0000e400ff04ab82 */ /* 0x001e220000000a00 */
        /* <DEDUP_REMOVED lines=10> */
[----:B------:R-:W-:Y:S01]  /*05f0*/  IADD3 R12, PT, PT, R12, 0x1, RZ ;  /* 0x000000010c0c7810 */ /* 0x000fe20007ffe0ff */
[----:B0-----:R-:W-:Y:S02]  /*0600*/  VIADD R13, R11, 0x1 ;  /* 0x000000010b0d7836 */ /* 0x001fe40000000000 */
        /* <DEDUP_REMOVED lines=16> */
[----:B0-----:R-:W-:Y:S02]  /*0710*/  VIADD R4, R13, 0x1 ;  /* 0x000000010d047836 */ /* 0x001fe40000000000 */
[----:B------:R-:W-:Y:S02]  /*0720*/  @P1 IMAD.MOV R4, RZ, RZ, R13 ;  /* 0x000000ffff041224 */ /* 0x000fe400078e020d */
[----:B------:R-:W-:Y:S02]  /*0730*/  VIADD R3, R3, 0x4 ;  /* 0x0000000403037836 */ /* 0x000fe40000000000 */
[----:B------:R-:W-:-:S03]  /*0740*/  VIADD R0, R0, 0x4 ;  /* 0x0000000400007836 */ /* 0x000fc60000000000 */
[----:B------:R-:W-:Y:S02]  /*0750*/  ISETP.NE.AND P1, PT, R3, RZ, PT ;  /* 0x000000ff0300720c */ /* 0x000fe40003f25270 */
[----:B--2---:R-:W-:-:S04]  /*0760*/  ISETP.NE.AND P2, PT, R6, R9, PT ;  /* 0x000000090600720c */ /* 0x004fc80003f45270 */
[----:B------:R-:W-:-:S04]  /*0770*/  SEL R10, R10, RZ, !P2 ;  /* 0x000000ff0a0a7207 */ /* 0x000fc80005000000 */
[----:B------:R-:W-:-:S13]  /*0780*/  ISETP.NE.AND P2, PT, R10, UR6, PT ;  /* 0x000000060a007c0c */ /* 0x000fda000bf45270 */
[----:B------:R-:W0:Y:S01]  /*0790*/  @!P2 LDC.64 R6, c[0x0][0x390] ;  /* 0x0000e400ff06ab82 */ /* 0x000e220000000a00 */
[----:B------:R-:W-:Y:S01]  /*07a0*/  @!P2 IMAD.MOV.U32 R5, RZ, RZ, -0x1 ;  /* 0xffffffffff05a424 */ /* 0x000fe200078e00ff */
[----:B------:R-:W-:Y:S01]  /*07b0*/  @!P2 MOV R10, RZ ;  /* 0x000000ff000aa202 */ /* 0x000fe20000000f00 */
[----:B0-----:R-:W-:-:S05]  /*07c0*/  @!P2 IMAD.WIDE R6, R4, 0x4, R6 ;  /* 0x000000040406a825 */ /* 0x001fca00078e0206 */
[----:B------:R0:W-:Y:S01]  /*07d0*/  @!P2 STG.E desc[UR4][R6.64], R5 ;  /* 0x000000050600a986 */ /* 0x0001e2000c101904 */
[----:B------:R-:W-:Y:S05]  /*07e0*/  @P1 BRA `(.L_x_2) ;  /* 0xfffffff800d81947 */ /* 0x000fea000383ffff */
.L_x_1:
[----:B-1----:R-:W-:Y:S05]  /*07f0*/  BSYNC.RECONVERGENT B0 ;  /* 0x0000000000007941 */ /* 0x002fea0003800200 */
.L_x_0:
[----:B------:R-:W-:Y:S05]  /*0800*/  @!P0 EXIT ;  /* 0x000000000000894d */ /* 0x000fea0003800000 */
[----:B0-----:R-:W-:Y:S01]  /*0810*/  IMAD.MOV R5, RZ, RZ, -R2 ;  /* 0x000000ffff057224 */ /* 0x001fe200078e0a02 */
[----:B------:R-:W0:Y:S01]  /*0820*/  LDCU UR6, c[0x0][0x398] ;  /* 0x00007300ff0677ac */ /* 0x000e220008000800 */
[----:B------:R-:W1:Y:S05]  /*0830*/  LDCU.128 UR8, c[0x0][0x380] ;  /* 0x00007000ff0877ac */ /* 0x000e6a0008000c00 */
.L_x_3:
[----:B-1----:R-:W-:-:S04]  /*0840*/  IADD3 R2, P0, PT, R0, UR10, RZ ;  /* 0x0000000a00027c10 */ /* 0x002fc8000ff1e0ff */
[----:B--2---:R-:W-:-:S05]  /*0850*/  LEA.HI.X.SX32 R3, R0, UR11, 0x1, P0 ;  /* 0x0000000b00037c11 */ /* 0x004fca00080f0eff */
[----:B------:R-:W2:Y:S02]  /*0860*/  LDG.E.U8 R2, desc[UR4][R2.64] ;  /* 0x0000000402027981 */ /* 0x000ea4000c1e1100 */
[----:B--2---:R-:W-:-:S04]  /*0870*/  ISETP.NE.AND P0, PT, R2, 0x2a, PT ;  /* 0x0000002a0200780c */ /* 0x004fc80003f05270 */
[----:B------:R-:W-:-:S04]  /*0880*/  SEL R10, R10, RZ, P0 ;  /* 0x000000ff0a0a7207 */ /* 0x000fc80000000000 */
[----:B------:R-:W-:-:S04]  /*0890*/  IADD3 R6, P1, PT, R10, UR8, RZ ;  /* 0x000000080a067c10 */ /* 0x000fc8000ff3e0ff */
[----:B------:R-:W-:-:S06]  /*08a0*/  LEA.HI.X.SX32 R7, R10, UR9, 0x1, P1 ;  /* 0x000000090a077c11 */ /* 0x000fcc00088f0eff */
[----:B------:R-:W2:Y:S01]  /*08b0*/  LDG.E.U8 R7, desc[UR4][R6.64] ;  /* 0x0000000406077981 */ /* 0x000ea2000c1e1100 */
[----:B------:R-:W-:Y:S02]  /*08c0*/  VIADD R10, R10, 0x1 ;  /* 0x000000010a0a7836 */ /* 0x000fe40000000000 */
[----:B------:R-:W-:Y:S02]  /*08d0*/  VIADD R5, R5, 0x1 ;  /* 0x0000000105057836 */ /* 0x000fe40000000000 */
[----:B------:R-:W-:Y:S01]  /*08e0*/  VIADD R0, R0, 0x1 ;  /* 0x0000000100007836 */ /* 0x000fe20000000000 */
[----:B--2---:R-:W-:Y:S01]  /*08f0*/  ISETP.NE.AND P1, PT, R2, R7, PT ;  /* 0x000000070200720c */ /* 0x004fe20003f25270 */
[----:B------:R-:W-:Y:S02]  /*0900*/  VIADD R2, R4, 0x1 ;  /* 0x0000000104027836 */ /* 0x000fe40000000000 */
[----:B------:R-:W-:Y:S01]  /*0910*/  @P0 IMAD.MOV R2, RZ, RZ, R4 ;  /* 0x000000ffff020224 */ /* 0x000fe200078e0204 */
[----:B------:R-:W-:-:S02]  /*0920*/  SEL R10, R10, RZ, !P1 ;  /* 0x000000ff0a0a7207 */ /* 0x000fc40004800000 */
[----:B------:R-:W-:Y:S01]  /*0930*/  ISETP.NE.AND P0, PT, R5, RZ, PT ;  /* 0x000000ff0500720c */ /* 0x000fe20003f05270 */
[----:B------:R-:W-:Y:S01]  /*0940*/  IMAD.MOV.U32 R4, RZ, RZ, R2 ;  /* 0x000000ffff047224 */ /* 0x000fe200078e0002 */
[----:B0-----:R-:W-:-:S13]  /*0950*/  ISETP.NE.AND P1, PT, R10, UR6, PT ;  /* 0x000000060a007c0c */ /* 0x001fda000bf25270 */
[----:B------:R-:W0:Y:S01]  /*0960*/  @!P1 LDC.64 R8, c[0x0][0x390] ;  /* 0x0000e400ff089b82 */ /* 0x000e220000000a00 */
[----:B------:R-:W-:Y:S02]  /*0970*/  @!P1 IMAD.MOV.U32 R3, RZ, RZ, -0x1 ;  /* 0xffffffffff039424 */ /* 0x000fe400078e00ff */
[----:B------:R-:W-:Y:S02]  /*0980*/  @!P1 IMAD.MOV.U32 R10, RZ, RZ, RZ ;  /* 0x000000ffff0a9224 */ /* 0x000fe400078e00ff */
[----:B0-----:R-:W-:-:S05]  /*0990*/  @!P1 IMAD.WIDE R8, R4, 0x4, R8 ;  /* 0x0000000404089825 */ /* 0x001fca00078e0208 */
[----:B------:R2:W-:Y:S01]  /*09a0*/  @!P1 STG.E desc[UR4][R8.64], R3 ;  /* 0x0000000308009986 */ /* 0x0005e2000c101904 */
[----:B------:R-:W-:Y:S05]  /*09b0*/  @P0 BRA `(.L_x_3) ;  /* 0xfffffffc00a00947 */ /* 0x000fea000383ffff */
[----:B------:R-:W-:Y:S05]  /*09c0*/  EXIT ;  /* 0x000000000000794d */ /* 0x000fea0003800000 */
.L_x_4:
[----:B------:R-:W-:-:S00]  /*09d0*/  BRA `(.L_x_4) ;  /* 0xfffffffc00fc7947 */ /* 0x000fc0000383ffff */
[----:B------:R-:W-:-:S00]  /*09e0*/  NOP ;  /* 0x0000000000007918 */ /* 0x000fc00000000000 */
        /* <DEDUP_REMOVED lines=9> */
.L_x_5:


//--------------------- .nv.shared.reserved.0     --------------------------
	.section	.nv.shared.reserved.0,"aw",@nobits
	.weak		__nv_reservedSMEM_offset_0_alias
	.size		__nv_reservedSMEM_offset_0_alias, 0, 64
	.other		__nv_reservedSMEM_offset_0_alias,@"STO_CUDA_RESERVED_SHARED STV_DEFAULT"
__nv_reservedSMEM_offset_0_alias:
	.zero		0
	.zero		64


//--------------------- .nv.constant0._Z3kmpPcS_Piiiii --------------------------
	.section	.nv.constant0._Z3kmpPcS_Piiiii,"a",@progbits
	.sectionflags	@""
	.align	4
.nv.constant0._Z3kmpPcS_Piiiii:
	.zero		936


//--------------------- SYMBOLS --------------------------

	.type		.nv.reservedSmem.offset0,@object
	.size		.nv.reservedSmem.offset0,0x4
